//
// Generated by NVIDIA NVVM Compiler
//
// Compiler Build ID: CL-36424714
// Cuda compilation tools, release 13.0, V13.0.88
// Based on NVVM 20.0.0
//

.version 9.0
.target sm_100
.address_size 64

	// .globl	_Z13allPrefixSumsPlS_i

.visible .entry _Z13allPrefixSumsPlS_i(
	.param .u64 .ptr .align 1 _Z13allPrefixSumsPlS_i_param_0,
	.param .u64 .ptr .align 1 _Z13allPrefixSumsPlS_i_param_1,
	.param .u32 _Z13allPrefixSumsPlS_i_param_2
)
{
	.reg .pred 	%p<8>;
	.reg .b32 	%r<19>;
	.reg .b64 	%rd<33>;

	ld.param.u64 	%rd15, [_Z13allPrefixSumsPlS_i_param_0];
	ld.param.u64 	%rd16, [_Z13allPrefixSumsPlS_i_param_1];
	ld.param.u32 	%r11, [_Z13allPrefixSumsPlS_i_param_2];
	cvta.to.global.u64 	%rd1, %rd16;
	mov.u32 	%r12, %tid.x;
	mov.u32 	%r13, %ctaid.x;
	mov.u32 	%r14, %ntid.x;
	mad.lo.s32 	%r1, %r13, %r14, %r12;
	setp.ge.s32 	%p1, %r1, %r11;
	setp.lt.s32 	%p2, %r1, 1;
	or.pred  	%p3, %p2, %p1;
	@%p3 bra 	$L__BB0_7;
	cvta.to.global.u64 	%rd17, %rd15;
	mul.wide.u32 	%rd18, %r1, 8;
	add.s64 	%rd2, %rd17, %rd18;
	ld.global.u64 	%rd30, [%rd2];
	and.b32  	%r2, %r1, 3;
	setp.lt.u32 	%p4, %r1, 4;
	mov.b32 	%r17, 0;
	@%p4 bra 	$L__BB0_4;
	and.b32  	%r17, %r1, 2147483644;
	neg.s32 	%r16, %r17;
	add.s64 	%rd28, %rd1, 16;
$L__BB0_3:
	ld.global.u64 	%rd19, [%rd28+-16];
	add.s64 	%rd20, %rd30, %rd19;
	st.global.u64 	[%rd2], %rd20;
	ld.global.u64 	%rd21, [%rd28+-8];
	add.s64 	%rd22, %rd20, %rd21;
	st.global.u64 	[%rd2], %rd22;
	ld.global.u64 	%rd23, [%rd28];
	add.s64 	%rd24, %rd22, %rd23;
	st.global.u64 	[%rd2], %rd24;
	ld.global.u64 	%rd25, [%rd28+8];
	add.s64 	%rd30, %rd24, %rd25;
	st.global.u64 	[%rd2], %rd30;
	add.s32 	%r16, %r16, 4;
	add.s64 	%rd28, %rd28, 32;
	setp.ne.s32 	%p5, %r16, 0;
	@%p5 bra 	$L__BB0_3;
$L__BB0_4:
	setp.eq.s32 	%p6, %r2, 0;
	@%p6 bra 	$L__BB0_7;
	mul.wide.u32 	%rd26, %r17, 8;
	add.s64 	%rd31, %rd1, %rd26;
	neg.s32 	%r18, %r2;
$L__BB0_6:
	.pragma "nounroll";
	ld.global.u64 	%rd27, [%rd31];
	add.s64 	%rd30, %rd30, %rd27;
	st.global.u64 	[%rd2], %rd30;
	add.s64 	%rd31, %rd31, 8;
	add.s32 	%r18, %r18, 1;
	setp.ne.s32 	%p7, %r18, 0;
	@%p7 bra 	$L__BB0_6;
$L__BB0_7:
	ret;

}


// ===== COMPILED SASS (sm_100) =====

	.target	sm_100

	.elftype	@"ET_EXEC"


//--------------------- .note.nv.tkinfo           --------------------------
	.section	.note.nv.tkinfo,"",@"SHT_NOTE"
	.sectionflags	@"SHF_NOTE_NV_TKINFO"
	.tkinfo
        /*0018*/ 	.word	0x00000002
        /*0030*/ 	.string	""
        /*0030*/ 	.string	"ptxas"
        /*0030*/ 	.string	"Cuda compilation tools, release 13.0, V13.0.88"
        /*0030*/ 	.string	"Build cuda_13.0.r13.0/compiler.36424714_0"
        /*0030*/ 	.string	"-arch sm_100 -m 64 "



//--------------------- .note.nv.cuinfo           --------------------------
	.section	.note.nv.cuinfo,"",@"SHT_NOTE"
	.sectionflags	@"SHF_NOTE_NV_CUINFO"
        /*0018*/ 	.short	0x0002
        /*001a*/ 	.short	0x0064
        /*001c*/ 	.short	0x0082
	.zero		2


//--------------------- .nv.info                  --------------------------
	.section	.nv.info,"",@"SHT_CUDA_INFO"
	.align	4


	//----- nvinfo : EIATTR_REGCOUNT
	.align		4
        /*0000*/ 	.byte	0x04, 0x2f
        /*0002*/ 	.short	(.L_1 - .L_0)
	.align		4
.L_0:
        /*0004*/ 	.word	index@(_Z13allPrefixSumsPlS_i)
        /*0008*/ 	.word	0x00000012


	//----- nvinfo : EIATTR_FRAME_SIZE
	.align		4
.L_1:
        /*000c*/ 	.byte	0x04, 0x11
        /*000e*/ 	.short	(.L_3 - .L_2)
	.align		4
.L_2:
        /*0010*/ 	.word	index@(_Z13allPrefixSumsPlS_i)
        /*0014*/ 	.word	0x00000000


	//----- nvinfo : EIATTR_MIN_STACK_SIZE
	.align		4
.L_3:
        /*0018*/ 	.byte	0x04, 0x12
        /*001a*/ 	.short	(.L_5 - .L_4)
	.align		4
.L_4:
        /*001c*/ 	.word	index@(_Z13allPrefixSumsPlS_i)
        /*0020*/ 	.word	0x00000000
.L_5:


//--------------------- .nv.compat                --------------------------
	.section	.nv.compat,"",@"SHT_CUDA_COMPAT_INFO"
	.align	4
        /*0000*/ 	.byte	0x02, 0x09, 0x00, 0x00, 0x02, 0x02, 0x01, 0x00, 0x02, 0x05, 0x05, 0x00, 0x03, 0x07, 0x01, 0x01
        /*0010*/ 	.byte	0x02, 0x03, 0x00, 0x00, 0x02, 0x06, 0x01, 0x00, 0x04, 0x0b, 0x08, 0x00, 0x09, 0x00, 0x00, 0x00
        /*0020*/ 	.byte	0x00, 0x00, 0x00, 0x00


//--------------------- .nv.info._Z13allPrefixSumsPlS_i --------------------------
	.section	.nv.info._Z13allPrefixSumsPlS_i,"",@"SHT_CUDA_INFO"
	.sectionflags	@""
	.align	4


	//----- nvinfo : EIATTR_CUDA_API_VERSION
	.align		4
        /*0000*/ 	.byte	0x04, 0x37
        /*0002*/ 	.short	(.L_7 - .L_6)
.L_6:
        /*0004*/ 	.word	0x00000082


	//----- nvinfo : EIATTR_KPARAM_INFO
	.align		4
.L_7:
        /*0008*/ 	.byte	0x04, 0x17
        /*000a*/ 	.short	(.L_9 - .L_8)
.L_8:
        /*000c*/ 	.word	0x00000000
        /*0010*/ 	.short	0x0002
        /*0012*/ 	.short	0x0010
        /*0014*/ 	.byte	0x00, 0xf0, 0x11, 0x00


	//----- nvinfo : EIATTR_KPARAM_INFO
	.align		4
.L_9:
        /*0018*/ 	.byte	0x04, 0x17
        /*001a*/ 	.short	(.L_11 - .L_10)
.L_10:
        /*001c*/ 	.word	0x00000000
        /*0020*/ 	.short	0x0001
        /*0022*/ 	.short	0x0008
        /*0024*/ 	.byte	0x00, 0xf5, 0x21, 0x00


	//----- nvinfo : EIATTR_KPARAM_INFO
	.align		4
.L_11:
        /*0028*/ 	.byte	0x04, 0x17
        /*002a*/ 	.short	(.L_13 - .L_12)
.L_12:
        /*002c*/ 	.word	0x00000000
        /*0030*/ 	.short	0x0000
        /*0032*/ 	.short	0x0000
        /*0034*/ 	.byte	0x00, 0xf5, 0x21, 0x00


	//----- nvinfo : EIATTR_SPARSE_MMA_MASK
	.align		4
.L_13:
        /*0038*/ 	.byte	0x03, 0x50
        /*003a*/ 	.short	0x0000


	//----- nvinfo : EIATTR_MAXREG_COUNT
	.align		4
        /*003c*/ 	.byte	0x03, 0x1b
        /*003e*/ 	.short	0x00ff


	//----- nvinfo : EIATTR_MERCURY_ISA_VERSION
	.align		4
        /*0040*/ 	.byte	0x03, 0x5f
        /*0042*/ 	.short	0x0101


	//----- nvinfo : EIATTR_VRC_CTA_INIT_COUNT
	.align		4
        /*0044*/ 	.byte	0x02, 0x4a
	.zero		1
	.zero		1


	//----- nvinfo : EIATTR_EXIT_INSTR_OFFSETS
	.align		4
        /*0048*/ 	.byte	0x04, 0x1c
        /*004a*/ 	.short	(.L_15 - .L_14)


	//   ....[0]....
.L_14:
        /*004c*/ 	.word	0x00000080


	//   ....[1]....
        /*0050*/ 	.word	0x00000300


	//   ....[2]....
        /*0054*/ 	.word	0x000003f0


	//----- nvinfo : EIATTR_CRS_STACK_SIZE
	.align		4
.L_15:
        /*0058*/ 	.byte	0x04, 0x1e
        /*005a*/ 	.short	(.L_17 - .L_16)
.L_16:
        /*005c*/ 	.word	0x00000000


	//----- nvinfo : EIATTR_CBANK_PARAM_SIZE
	.align		4
.L_17:
        /*0060*/ 	.byte	0x03, 0x19
        /*0062*/ 	.short	0x0014


	//----- nvinfo : EIATTR_PARAM_CBANK
	.align		4
        /*0064*/ 	.byte	0x04, 0x0a
        /*0066*/ 	.short	(.L_19 - .L_18)
	.align		4
.L_18:
        /*0068*/ 	.word	index@(.nv.constant0._Z13allPrefixSumsPlS_i)
        /*006c*/ 	.short	0x0380
        /*006e*/ 	.short	0x0014


	//----- nvinfo : EIATTR_SW_WAR
	.align		4
.L_19:
        /*0070*/ 	.byte	0x04, 0x36
        /*0072*/ 	.short	(.L_21 - .L_20)
.L_20:
        /*0074*/ 	.word	0x00000008
.L_21:


//--------------------- .nv.callgraph             --------------------------
	.section	.nv.callgraph,"",@"SHT_CUDA_CALLGRAPH"
	.align	4
	.sectionentsize	8
	.align		4
        /*0000*/ 	.word	0x00000000
	.align		4
        /*0004*/ 	.word	0xffffffff
	.align		4
        /*0008*/ 	.word	0x00000000
	.align		4
        /*000c*/ 	.word	0xfffffffe
	.align		4
        /*0010*/ 	.word	0x00000000
	.align		4
        /*0014*/ 	.word	0xfffffffd
	.align		4
        /*0018*/ 	.word	0x00000000
	.align		4
        /*001c*/ 	.word	0xfffffffc


//--------------------- .text._Z13allPrefixSumsPlS_i --------------------------
	.section	.text._Z13allPrefixSumsPlS_i,"ax",@progbits
	.align	128
        .global         _Z13allPrefixSumsPlS_i
        .type           _Z13allPrefixSumsPlS_i,@function
        .size           _Z13allPrefixSumsPlS_i,(.L_x_5 - _Z13allPrefixSumsPlS_i)
        .other          _Z13allPrefixSumsPlS_i,@"STO_CUDA_ENTRY STV_DEFAULT"
_Z13allPrefixSumsPlS_i:
.text._Z13allPrefixSumsPlS_i:
[----:B------:R-:W-:Y:S01]  /*0000*/  LDC R1, c[0x0][0x37c] ;  /* 0x0000df00ff017b82 */ /* 0x000fe20000000800 */
[----:B------:R-:W0:Y:S07]  /*0010*/  S2R R7, SR_TID.X ;  /* 0x0000000000077919 */ /* 0x000e2e0000002100 */
[----:B------:R-:W0:Y:S01]  /*0020*/  S2UR UR4, SR_CTAID.X ;  /* 0x00000000000479c3 */ /* 0x000e220000002500 */
[----:B------:R-:W1:Y:S07]  /*0030*/  LDCU UR5, c[0x0][0x390] ;  /* 0x00007200ff0577ac */ /* 0x000e6e0008000800 */
[----:B------:R-:W0:Y:S02]  /*0040*/  LDC R0, c[0x0][0x360] ;  /* 0x0000d800ff007b82 */ /* 0x000e240000000800 */
[----:B0-----:R-:W-:-:S05]  /*0050*/  IMAD R7, R0, UR4, R7 ;  /* 0x0000000400077c24 */ /* 0x001fca000f8e0207 */
[----:B-1----:R-:W-:-:S04]  /*0060*/  ISETP.GE.AND P0, PT, R7, UR5, PT ;  /* 0x0000000507007c0c */ /* 0x002fc8000bf06270 */
[----:B------:R-:W-:-:S13]  /*0070*/  ISETP.LT.OR P0, PT, R7, 0x1, P0 ;  /* 0x000000010700780c */ /* 0x000fda0000701670 */
[----:B------:R-:W-:Y:S05]  /*0080*/  @P0 EXIT ;  /* 0x000000000000094d */ /* 0x000fea0003800000 */
[----:B------:R-:W0:Y:S01]  /*0090*/  LDC.64 R2, c[0x0][0x380] ;  /* 0x0000e000ff027b82 */ /* 0x000e220000000a00 */
[----:B------:R-:W1:Y:S01]  /*00a0*/  LDCU.64 UR6, c[0x0][0x358] ;  /* 0x00006b00ff0677ac */ /* 0x000e620008000a00 */
[----:B0-----:R-:W-:-:S05]  /*00b0*/  IMAD.WIDE.U32 R2, R7, 0x8, R2 ;  /* 0x0000000807027825 */ /* 0x001fca00078e0002 */
[----:B-1----:R0:W5:Y:S01]  /*00c0*/  LDG.E.64 R4, desc[UR6][R2.64] ;  /* 0x0000000602047981 */ /* 0x002162000c1e1b00 */
[C---:B------:R-:W-:Y:S01]  /*00d0*/  ISETP.GE.U32.AND P1, PT, R7.reuse, 0x4, PT ;  /* 0x000000040700780c */ /* 0x040fe20003f26070 */
[----:B------:R-:W-:Y:S01]  /*00e0*/  BSSY.RECONVERGENT B0, `(.L_x_0) ;  /* 0x0000021000007945 */ /* 0x000fe20003800200 */
[----:B------:R-:W-:Y:S01]  /*00f0*/  LOP3.LUT R0, R7, 0x3, RZ, 0xc0, !PT ;  /* 0x0000000307007812 */ /* 0x000fe200078ec0ff */
[----:B------:R-:W-:-:S03]  /*0100*/  IMAD.MOV.U32 R8, RZ, RZ, RZ ;  /* 0x000000ffff087224 */ /* 0x000fc600078e00ff */
[----:B------:R-:W-:-:S07]  /*0110*/  ISETP.NE.AND P0, PT, R0, RZ, PT ;  /* 0x000000ff0000720c */ /* 0x000fce0003f05270 */
[----:B0-----:R-:W-:Y:S06]  /*0120*/  @!P1 BRA `(.L_x_1) ;  /* 0x0000000000709947 */ /* 0x001fec0003800000 */
[----:B------:R-:W0:Y:S01]  /*0130*/  LDCU.64 UR4, c[0x0][0x388] ;  /* 0x00007100ff0477ac */ /* 0x000e220008000a00 */
[----:B------:R-:W-:-:S05]  /*0140*/  LOP3.LUT R8, R7, 0x7ffffffc, RZ, 0xc0, !PT ;  /* 0x7ffffffc07087812 */ /* 0x000fca00078ec0ff */
[----:B------:R-:W-:Y:S01]  /*0150*/  IMAD.MOV R9, RZ, RZ, -R8 ;  /* 0x000000ffff097224 */ /* 0x000fe200078e0a08 */
[----:B0-----:R-:W-:-:S04]  /*0160*/  UIADD3 UR4, UP0, UPT, UR4, 0x10, URZ ;  /* 0x0000001004047890 */ /* 0x001fc8000ff1e0ff */
[----:B------:R-:W-:Y:S02]  /*0170*/  UIADD3.X UR5, UPT, UPT, URZ, UR5, URZ, UP0, !UPT ;  /* 0x00000005ff057290 */ /* 0x000fe400087fe4ff */
[----:B------:R-:W-:-:S04]  /*0180*/  IMAD.U32 R6, RZ, RZ, UR4 ;  /* 0x00000004ff067e24 */ /* 0x000fc8000f8e00ff */
[----:B------:R-:W-:-:S07]  /*0190*/  IMAD.U32 R7, RZ, RZ, UR5 ;  /* 0x00000005ff077e24 */ /* 0x000fce000f8e00ff */
.L_x_2:
[----:B0-----:R-:W2:Y:S02]  /*01a0*/  LDG.E.64 R10, desc[UR6][R6.64+-0x10] ;  /* 0xfffff006060a7981 */ /* 0x001ea4000c1e1b00 */
[----:B--2--5:R-:W-:-:S05]  /*01b0*/  IADD3 R10, P1, PT, R10, R4, RZ ;  /* 0x000000040a0a7210 */ /* 0x024fca0007f3e0ff */
[----:B------:R-:W-:-:S05]  /*01c0*/  IMAD.X R11, R11, 0x1, R5, P1 ;  /* 0x000000010b0b7824 */ /* 0x000fca00008e0605 */
[----:B------:R0:W-:Y:S04]  /*01d0*/  STG.E.64 desc[UR6][R2.64], R10 ;  /* 0x0000000a02007986 */ /* 0x0001e8000c101b06 */
[----:B------:R-:W2:Y:S02]  /*01e0*/  LDG.E.64 R4, desc[UR6][R6.64+-0x8] ;  /* 0xfffff80606047981 */ /* 0x000ea4000c1e1b00 */
[----:B--2---:R-:W-:-:S04]  /*01f0*/  IADD3 R12, P1, PT, R4, R10, RZ ;  /* 0x0000000a040c7210 */ /* 0x004fc80007f3e0ff */
[----:B------:R-:W-:-:S05]  /*0200*/  IADD3.X R13, PT, PT, R5, R11, RZ, P1, !PT ;  /* 0x0000000b050d7210 */ /* 0x000fca0000ffe4ff */
[----:B------:R0:W-:Y:S04]  /*0210*/  STG.E.64 desc[UR6][R2.64], R12 ;  /* 0x0000000c02007986 */ /* 0x0001e8000c101b06 */
[----:B------:R-:W2:Y:S02]  /*0220*/  LDG.E.64 R4, desc[UR6][R6.64] ;  /* 0x0000000606047981 */ /* 0x000ea4000c1e1b00 */
[----:B--2---:R-:W-:-:S05]  /*0230*/  IADD3 R14, P1, PT, R4, R12, RZ ;  /* 0x0000000c040e7210 */ /* 0x004fca0007f3e0ff */
[----:B------:R-:W-:-:S05]  /*0240*/  IMAD.X R15, R5, 0x1, R13, P1 ;  /* 0x00000001050f7824 */ /* 0x000fca00008e060d */
[----:B------:R0:W-:Y:S04]  /*0250*/  STG.E.64 desc[UR6][R2.64], R14 ;  /* 0x0000000e02007986 */ /* 0x0001e8000c101b06 */
[----:B------:R1:W2:Y:S01]  /*0260*/  LDG.E.64 R4, desc[UR6][R6.64+0x8] ;  /* 0x0000080606047981 */ /* 0x0002a2000c1e1b00 */
[----:B------:R-:W-:Y:S01]  /*0270*/  VIADD R9, R9, 0x4 ;  /* 0x0000000409097836 */ /* 0x000fe20000000000 */
[----:B-1----:R-:W-:-:S04]  /*0280*/  IADD3 R6, P2, PT, R6, 0x20, RZ ;  /* 0x0000002006067810 */ /* 0x002fc80007f5e0ff */
[----:B------:R-:W-:Y:S02]  /*0290*/  IADD3.X R7, PT, PT, RZ, R7, RZ, P2, !PT ;  /* 0x00000007ff077210 */ /* 0x000fe400017fe4ff */
[----:B--2---:R-:W-:-:S05]  /*02a0*/  IADD3 R4, P1, PT, R4, R14, RZ ;  /* 0x0000000e04047210 */ /* 0x004fca0007f3e0ff */
[----:B------:R-:W-:Y:S01]  /*02b0*/  IMAD.X R5, R5, 0x1, R15, P1 ;  /* 0x0000000105057824 */ /* 0x000fe200008e060f */
[----:B------:R-:W-:-:S04]  /*02c0*/  ISETP.NE.AND P1, PT, R9, RZ, PT ;  /* 0x000000ff0900720c */ /* 0x000fc80003f25270 */
[----:B------:R0:W-:Y:S09]  /*02d0*/  STG.E.64 desc[UR6][R2.64], R4 ;  /* 0x0000000402007986 */ /* 0x0001f2000c101b06 */
[----:B------:R-:W-:Y:S05]  /*02e0*/  @P1 BRA `(.L_x_2) ;  /* 0xfffffffc00ac1947 */ /* 0x000fea000383ffff */
.L_x_1:
[----:B------:R-:W-:Y:S05]  /*02f0*/  BSYNC.RECONVERGENT B0 ;  /* 0x0000000000007941 */ /* 0x000fea0003800200 */
.L_x_0:
[----:B------:R-:W-:Y:S05]  /*0300*/  @!P0 EXIT ;  /* 0x000000000000894d */ /* 0x000fea0003800000 */
[----:B------:R-:W1:Y:S01]  /*0310*/  LDC.64 R6, c[0x0][0x388] ;  /* 0x0000e200ff067b82 */ /* 0x000e620000000a00 */
[----:B------:R-:W-:Y:S02]  /*0320*/  IMAD.MOV R0, RZ, RZ, -R0 ;  /* 0x000000ffff007224 */ /* 0x000fe400078e0a00 */
[----:B-1----:R-:W-:-:S07]  /*0330*/  IMAD.WIDE.U32 R8, R8, 0x8, R6 ;  /* 0x0000000808087825 */ /* 0x002fce00078e0006 */
.L_x_3:
[----:B------:R-:W-:Y:S02]  /*0340*/  IMAD.MOV.U32 R6, RZ, RZ, R8 ;  /* 0x000000ffff067224 */ /* 0x000fe400078e0008 */
[----:B------:R-:W-:-:S06]  /*0350*/  IMAD.MOV.U32 R7, RZ, RZ, R9 ;  /* 0x000000ffff077224 */ /* 0x000fcc00078e0009 */
[----:B------:R-:W0:Y:S01]  /*0360*/  LDG.E.64 R6, desc[UR6][R6.64] ;  /* 0x0000000606067981 */ /* 0x000e22000c1e1b00 */
[----:B------:R-:W-:Y:S01]  /*0370*/  VIADD R0, R0, 0x1 ;  /* 0x0000000100007836 */ /* 0x000fe20000000000 */
[----:B------:R-:W-:-:S05]  /*0380*/  IADD3 R8, P1, PT, R8, 0x8, RZ ;  /* 0x0000000808087810 */ /* 0x000fca0007f3e0ff */
[----:B------:R-:W-:Y:S01]  /*0390*/  IMAD.X R9, RZ, RZ, R9, P1 ;  /* 0x000000ffff097224 */ /* 0x000fe200008e0609 */
[----:B01---5:R-:W-:-:S04]  /*03a0*/  IADD3 R4, P0, PT, R6, R4, RZ ;  /* 0x0000000406047210 */ /* 0x023fc80007f1e0ff */
[----:B------:R-:W-:Y:S02]  /*03b0*/  IADD3.X R5, PT, PT, R7, R5, RZ, P0, !PT ;  /* 0x0000000507057210 */ /* 0x000fe400007fe4ff */
[----:B------:R-:W-:-:S03]  /*03c0*/  ISETP.NE.AND P0, PT, R0, RZ, PT ;  /* 0x000000ff0000720c */ /* 0x000fc60003f05270 */
[----:B------:R1:W-:Y:S10]  /*03d0*/  STG.E.64 desc[UR6][R2.64], R4 ;  /* 0x0000000402007986 */ /* 0x0003f4000c101b06 */
[----:B------:R-:W-:Y:S05]  /*03e0*/  @P0 BRA `(.L_x_3) ;  /* 0xfffffffc00d40947 */ /* 0x000fea000383ffff */
[----:B------:R-:W-:Y:S05]  /*03f0*/  EXIT ;  /* 0x000000000000794d */ /* 0x000fea0003800000 */
.L_x_4:
[----:B------:R-:W-:-:S00]  /*0400*/  BRA `(.L_x_4) ;  /* 0xfffffffc00fc7947 */ /* 0x000fc0000383ffff */
[----:B------:R-:W-:-:S00]  /*0410*/  NOP ;  /* 0x0000000000007918 */ /* 0x000fc00000000000 */
        /* <DEDUP_REMOVED lines=14> */
.L_x_5:


//--------------------- .nv.shared.reserved.0     --------------------------
	.section	.nv.shared.reserved.0,"aw",@nobits
	.weak		__nv_reservedSMEM_offset_0_alias
	.size		__nv_reservedSMEM_offset_0_alias, 0, 64
	.other		__nv_reservedSMEM_offset_0_alias,@"STO_CUDA_RESERVED_SHARED STV_DEFAULT"
__nv_reservedSMEM_offset_0_alias:
	.zero		0
	.zero		64


//--------------------- .nv.constant0._Z13allPrefixSumsPlS_i --------------------------
	.section	.nv.constant0._Z13allPrefixSumsPlS_i,"a",@progbits
	.sectionflags	@""
	.align	4
.nv.constant0._Z13allPrefixSumsPlS_i:
	.zero		916


//--------------------- SYMBOLS --------------------------

	.type		.nv.reservedSmem.offset0,@object
	.size		.nv.reservedSmem.offset0,0x4
